//
// Generated by NVIDIA NVVM Compiler
//
// Compiler Build ID: CL-36424714
// Cuda compilation tools, release 13.0, V13.0.88
// Based on NVVM 20.0.0
//

.version 9.0
.target sm_100
.address_size 64

	// .globl	_Z8myKernelPKfS0_Pfm

.visible .entry _Z8myKernelPKfS0_Pfm(
	.param .u64 .ptr .align 1 _Z8myKernelPKfS0_Pfm_param_0,
	.param .u64 .ptr .align 1 _Z8myKernelPKfS0_Pfm_param_1,
	.param .u64 .ptr .align 1 _Z8myKernelPKfS0_Pfm_param_2,
	.param .u64 _Z8myKernelPKfS0_Pfm_param_3
)
{
	.reg .pred 	%p<10>;
	.reg .b32 	%r<9>;
	.reg .b32 	%f<67>;
	.reg .b64 	%rd<76>;

	ld.param.u64 	%rd26, [_Z8myKernelPKfS0_Pfm_param_0];
	ld.param.u64 	%rd27, [_Z8myKernelPKfS0_Pfm_param_1];
	ld.param.u64 	%rd24, [_Z8myKernelPKfS0_Pfm_param_2];
	ld.param.u64 	%rd25, [_Z8myKernelPKfS0_Pfm_param_3];
	cvta.to.global.u64 	%rd1, %rd27;
	cvta.to.global.u64 	%rd2, %rd26;
	mov.u32 	%r1, %ctaid.y;
	mov.u32 	%r2, %ntid.y;
	mov.u32 	%r3, %tid.y;
	mad.lo.s32 	%r4, %r1, %r2, %r3;
	cvt.u64.u32 	%rd3, %r4;
	mov.u32 	%r5, %ctaid.x;
	mov.u32 	%r6, %ntid.x;
	mov.u32 	%r7, %tid.x;
	mad.lo.s32 	%r8, %r5, %r6, %r7;
	cvt.u64.u32 	%rd4, %r8;
	max.u64 	%rd28, %rd3, %rd4;
	setp.ge.u64 	%p1, %rd28, %rd25;
	@%p1 bra 	$L__BB0_13;
	mul.lo.s64 	%rd5, %rd25, %rd3;
	add.s64 	%rd30, %rd25, -1;
	and.b64  	%rd6, %rd25, 7;
	setp.lt.u64 	%p2, %rd30, 7;
	mov.f32 	%f66, 0f00000000;
	mov.b64 	%rd74, 0;
	@%p2 bra 	$L__BB0_4;
	and.b64  	%rd74, %rd25, -8;
	shl.b64 	%rd31, %rd4, 2;
	add.s64 	%rd71, %rd1, %rd31;
	shl.b64 	%rd9, %rd25, 5;
	shl.b64 	%rd32, %rd5, 2;
	add.s64 	%rd33, %rd32, %rd2;
	add.s64 	%rd70, %rd33, 16;
	shl.b64 	%rd11, %rd25, 2;
	mov.f32 	%f66, 0f00000000;
	mov.u64 	%rd72, %rd74;
$L__BB0_3:
	.pragma "nounroll";
	ld.global.f32 	%f16, [%rd70+-16];
	ld.global.f32 	%f17, [%rd71];
	fma.rn.f32 	%f18, %f16, %f17, %f66;
	ld.global.f32 	%f19, [%rd70+-12];
	add.s64 	%rd34, %rd71, %rd11;
	ld.global.f32 	%f20, [%rd34];
	fma.rn.f32 	%f21, %f19, %f20, %f18;
	ld.global.f32 	%f22, [%rd70+-8];
	add.s64 	%rd35, %rd34, %rd11;
	ld.global.f32 	%f23, [%rd35];
	fma.rn.f32 	%f24, %f22, %f23, %f21;
	ld.global.f32 	%f25, [%rd70+-4];
	add.s64 	%rd36, %rd35, %rd11;
	ld.global.f32 	%f26, [%rd36];
	fma.rn.f32 	%f27, %f25, %f26, %f24;
	ld.global.f32 	%f28, [%rd70];
	add.s64 	%rd37, %rd36, %rd11;
	ld.global.f32 	%f29, [%rd37];
	fma.rn.f32 	%f30, %f28, %f29, %f27;
	ld.global.f32 	%f31, [%rd70+4];
	add.s64 	%rd38, %rd37, %rd11;
	ld.global.f32 	%f32, [%rd38];
	fma.rn.f32 	%f33, %f31, %f32, %f30;
	ld.global.f32 	%f34, [%rd70+8];
	add.s64 	%rd39, %rd38, %rd11;
	ld.global.f32 	%f35, [%rd39];
	fma.rn.f32 	%f36, %f34, %f35, %f33;
	ld.global.f32 	%f37, [%rd70+12];
	add.s64 	%rd40, %rd39, %rd11;
	ld.global.f32 	%f38, [%rd40];
	fma.rn.f32 	%f66, %f37, %f38, %f36;
	add.s64 	%rd72, %rd72, -8;
	add.s64 	%rd71, %rd71, %rd9;
	add.s64 	%rd70, %rd70, 32;
	setp.ne.s64 	%p3, %rd72, 0;
	@%p3 bra 	$L__BB0_3;
$L__BB0_4:
	setp.eq.s64 	%p4, %rd6, 0;
	@%p4 bra 	$L__BB0_12;
	and.b64  	%rd19, %rd25, 3;
	setp.lt.u64 	%p5, %rd6, 4;
	@%p5 bra 	$L__BB0_7;
	add.s64 	%rd41, %rd74, %rd5;
	shl.b64 	%rd42, %rd41, 2;
	add.s64 	%rd43, %rd2, %rd42;
	ld.global.f32 	%f40, [%rd43];
	mad.lo.s64 	%rd44, %rd74, %rd25, %rd4;
	shl.b64 	%rd45, %rd44, 2;
	add.s64 	%rd46, %rd1, %rd45;
	ld.global.f32 	%f41, [%rd46];
	fma.rn.f32 	%f42, %f40, %f41, %f66;
	ld.global.f32 	%f43, [%rd43+4];
	shl.b64 	%rd47, %rd25, 2;
	add.s64 	%rd48, %rd46, %rd47;
	ld.global.f32 	%f44, [%rd48];
	fma.rn.f32 	%f45, %f43, %f44, %f42;
	ld.global.f32 	%f46, [%rd43+8];
	add.s64 	%rd49, %rd48, %rd47;
	ld.global.f32 	%f47, [%rd49];
	fma.rn.f32 	%f48, %f46, %f47, %f45;
	ld.global.f32 	%f49, [%rd43+12];
	add.s64 	%rd50, %rd49, %rd47;
	ld.global.f32 	%f50, [%rd50];
	fma.rn.f32 	%f66, %f49, %f50, %f48;
	add.s64 	%rd74, %rd74, 4;
$L__BB0_7:
	setp.eq.s64 	%p6, %rd19, 0;
	@%p6 bra 	$L__BB0_12;
	setp.eq.s64 	%p7, %rd19, 1;
	@%p7 bra 	$L__BB0_10;
	add.s64 	%rd51, %rd74, %rd5;
	shl.b64 	%rd52, %rd51, 2;
	add.s64 	%rd53, %rd2, %rd52;
	ld.global.f32 	%f52, [%rd53];
	mad.lo.s64 	%rd54, %rd74, %rd25, %rd4;
	shl.b64 	%rd55, %rd54, 2;
	add.s64 	%rd56, %rd1, %rd55;
	ld.global.f32 	%f53, [%rd56];
	fma.rn.f32 	%f54, %f52, %f53, %f66;
	ld.global.f32 	%f55, [%rd53+4];
	shl.b64 	%rd57, %rd25, 2;
	add.s64 	%rd58, %rd56, %rd57;
	ld.global.f32 	%f56, [%rd58];
	fma.rn.f32 	%f66, %f55, %f56, %f54;
	add.s64 	%rd74, %rd74, 2;
$L__BB0_10:
	and.b64  	%rd59, %rd25, 1;
	setp.eq.b64 	%p8, %rd59, 1;
	not.pred 	%p9, %p8;
	@%p9 bra 	$L__BB0_12;
	add.s64 	%rd60, %rd74, %rd5;
	shl.b64 	%rd61, %rd60, 2;
	add.s64 	%rd62, %rd2, %rd61;
	ld.global.f32 	%f57, [%rd62];
	mad.lo.s64 	%rd63, %rd74, %rd25, %rd4;
	shl.b64 	%rd64, %rd63, 2;
	add.s64 	%rd65, %rd1, %rd64;
	ld.global.f32 	%f58, [%rd65];
	fma.rn.f32 	%f66, %f57, %f58, %f66;
$L__BB0_12:
	add.s64 	%rd66, %rd5, %rd4;
	cvta.to.global.u64 	%rd67, %rd24;
	shl.b64 	%rd68, %rd66, 2;
	add.s64 	%rd69, %rd67, %rd68;
	st.global.f32 	[%rd69], %f66;
$L__BB0_13:
	ret;

}


// ===== COMPILED SASS (sm_100) =====

	.target	sm_100

	.elftype	@"ET_EXEC"


//--------------------- .note.nv.tkinfo           --------------------------
	.section	.note.nv.tkinfo,"",@"SHT_NOTE"
	.sectionflags	@"SHF_NOTE_NV_TKINFO"
	.tkinfo
        /*0018*/ 	.word	0x00000002
        /*0030*/ 	.string	""
        /*0030*/ 	.string	"ptxas"
        /*0030*/ 	.string	"Cuda compilation tools, release 13.0, V13.0.88"
        /*0030*/ 	.string	"Build cuda_13.0.r13.0/compiler.36424714_0"
        /*0030*/ 	.string	"-arch sm_100 -m 64 "



//--------------------- .note.nv.cuinfo           --------------------------
	.section	.note.nv.cuinfo,"",@"SHT_NOTE"
	.sectionflags	@"SHF_NOTE_NV_CUINFO"
        /*0018*/ 	.short	0x0002
        /*001a*/ 	.short	0x0064
        /*001c*/ 	.short	0x0082
	.zero		2


//--------------------- .nv.info                  --------------------------
	.section	.nv.info,"",@"SHT_CUDA_INFO"
	.align	4


	//----- nvinfo : EIATTR_REGCOUNT
	.align		4
        /*0000*/ 	.byte	0x04, 0x2f
        /*0002*/ 	.short	(.L_1 - .L_0)
	.align		4
.L_0:
        /*0004*/ 	.word	index@(_Z8myKernelPKfS0_Pfm)
        /*0008*/ 	.word	0x00000020


	//----- nvinfo : EIATTR_FRAME_SIZE
	.align		4
.L_1:
        /*000c*/ 	.byte	0x04, 0x11
        /*000e*/ 	.short	(.L_3 - .L_2)
	.align		4
.L_2:
        /*0010*/ 	.word	index@(_Z8myKernelPKfS0_Pfm)
        /*0014*/ 	.word	0x00000000


	//----- nvinfo : EIATTR_MIN_STACK_SIZE
	.align		4
.L_3:
        /*0018*/ 	.byte	0x04, 0x12
        /*001a*/ 	.short	(.L_5 - .L_4)
	.align		4
.L_4:
        /*001c*/ 	.word	index@(_Z8myKernelPKfS0_Pfm)
        /*0020*/ 	.word	0x00000000
.L_5:


//--------------------- .nv.compat                --------------------------
	.section	.nv.compat,"",@"SHT_CUDA_COMPAT_INFO"
	.align	4
        /*0000*/ 	.byte	0x02, 0x09, 0x00, 0x00, 0x02, 0x02, 0x01, 0x00, 0x02, 0x05, 0x05, 0x00, 0x03, 0x07, 0x01, 0x01
        /*0010*/ 	.byte	0x02, 0x03, 0x00, 0x00, 0x02, 0x06, 0x01, 0x00, 0x04, 0x0b, 0x08, 0x00, 0x09, 0x00, 0x00, 0x00
        /*0020*/ 	.byte	0x00, 0x00, 0x00, 0x00


//--------------------- .nv.info._Z8myKernelPKfS0_Pfm --------------------------
	.section	.nv.info._Z8myKernelPKfS0_Pfm,"",@"SHT_CUDA_INFO"
	.sectionflags	@""
	.align	4


	//----- nvinfo : EIATTR_CUDA_API_VERSION
	.align		4
        /*0000*/ 	.byte	0x04, 0x37
        /*0002*/ 	.short	(.L_7 - .L_6)
.L_6:
        /*0004*/ 	.word	0x00000082


	//----- nvinfo : EIATTR_KPARAM_INFO
	.align		4
.L_7:
        /*0008*/ 	.byte	0x04, 0x17
        /*000a*/ 	.short	(.L_9 - .L_8)
.L_8:
        /*000c*/ 	.word	0x00000000
        /*0010*/ 	.short	0x0003
        /*0012*/ 	.short	0x0018
        /*0014*/ 	.byte	0x00, 0xf0, 0x21, 0x00


	//----- nvinfo : EIATTR_KPARAM_INFO
	.align		4
.L_9:
        /*0018*/ 	.byte	0x04, 0x17
        /*001a*/ 	.short	(.L_11 - .L_10)
.L_10:
        /*001c*/ 	.word	0x00000000
        /*0020*/ 	.short	0x0002
        /*0022*/ 	.short	0x0010
        /*0024*/ 	.byte	0x00, 0xf5, 0x21, 0x00


	//----- nvinfo : EIATTR_KPARAM_INFO
	.align		4
.L_11:
        /*0028*/ 	.byte	0x04, 0x17
        /*002a*/ 	.short	(.L_13 - .L_12)
.L_12:
        /*002c*/ 	.word	0x00000000
        /*0030*/ 	.short	0x0001
        /*0032*/ 	.short	0x0008
        /*0034*/ 	.byte	0x00, 0xf5, 0x21, 0x00


	//----- nvinfo : EIATTR_KPARAM_INFO
	.align		4
.L_13:
        /*0038*/ 	.byte	0x04, 0x17
        /*003a*/ 	.short	(.L_15 - .L_14)
.L_14:
        /*003c*/ 	.word	0x00000000
        /*0040*/ 	.short	0x0000
        /*0042*/ 	.short	0x0000
        /*0044*/ 	.byte	0x00, 0xf5, 0x21, 0x00


	//----- nvinfo : EIATTR_SPARSE_MMA_MASK
	.align		4
.L_15:
        /*0048*/ 	.byte	0x03, 0x50
        /*004a*/ 	.short	0x0000


	//----- nvinfo : EIATTR_MAXREG_COUNT
	.align		4
        /*004c*/ 	.byte	0x03, 0x1b
        /*004e*/ 	.short	0x00ff


	//----- nvinfo : EIATTR_MERCURY_ISA_VERSION
	.align		4
        /*0050*/ 	.byte	0x03, 0x5f
        /*0052*/ 	.short	0x0101


	//----- nvinfo : EIATTR_VRC_CTA_INIT_COUNT
	.align		4
        /*0054*/ 	.byte	0x02, 0x4a
	.zero		1
	.zero		1


	//----- nvinfo : EIATTR_EXIT_INSTR_OFFSETS
	.align		4
        /*0058*/ 	.byte	0x04, 0x1c
        /*005a*/ 	.short	(.L_17 - .L_16)


	//   ....[0]....
.L_16:
        /*005c*/ 	.word	0x000000f0


	//   ....[1]....
        /*0060*/ 	.word	0x00000bf0


	//----- nvinfo : EIATTR_CBANK_PARAM_SIZE
	.align		4
.L_17:
        /*0064*/ 	.byte	0x03, 0x19
        /*0066*/ 	.short	0x0020


	//----- nvinfo : EIATTR_PARAM_CBANK
	.align		4
        /*0068*/ 	.byte	0x04, 0x0a
        /*006a*/ 	.short	(.L_19 - .L_18)
	.align		4
.L_18:
        /*006c*/ 	.word	index@(.nv.constant0._Z8myKernelPKfS0_Pfm)
        /*0070*/ 	.short	0x0380
        /*0072*/ 	.short	0x0020


	//----- nvinfo : EIATTR_SW_WAR
	.align		4
.L_19:
        /*0074*/ 	.byte	0x04, 0x36
        /*0076*/ 	.short	(.L_21 - .L_20)
.L_20:
        /*0078*/ 	.word	0x00000008
.L_21:


//--------------------- .nv.callgraph             --------------------------
	.section	.nv.callgraph,"",@"SHT_CUDA_CALLGRAPH"
	.align	4
	.sectionentsize	8
	.align		4
        /*0000*/ 	.word	0x00000000
	.align		4
        /*0004*/ 	.word	0xffffffff
	.align		4
        /*0008*/ 	.word	0x00000000
	.align		4
        /*000c*/ 	.word	0xfffffffe
	.align		4
        /*0010*/ 	.word	0x00000000
	.align		4
        /*0014*/ 	.word	0xfffffffd
	.align		4
        /*0018*/ 	.word	0x00000000
	.align		4
        /*001c*/ 	.word	0xfffffffc


//--------------------- .text._Z8myKernelPKfS0_Pfm --------------------------
	.section	.text._Z8myKernelPKfS0_Pfm,"ax",@progbits
	.align	128
        .global         _Z8myKernelPKfS0_Pfm
        .type           _Z8myKernelPKfS0_Pfm,@function
        .size           _Z8myKernelPKfS0_Pfm,(.L_x_6 - _Z8myKernelPKfS0_Pfm)
        .other          _Z8myKernelPKfS0_Pfm,@"STO_CUDA_ENTRY STV_DEFAULT"
_Z8myKernelPKfS0_Pfm:
.text._Z8myKernelPKfS0_Pfm:
[----:B------:R-:W-:Y:S01]  /*0000*/  LDC R1, c[0x0][0x37c] ;  /* 0x0000df00ff017b82 */ /* 0x000fe20000000800 */
[----:B------:R-:W0:Y:S07]  /*0010*/  S2R R0, SR_TID.Y ;  /* 0x0000000000007919 */ /* 0x000e2e0000002200 */
[----:B------:R-:W0:Y:S01]  /*0020*/  LDC R3, c[0x0][0x364] ;  /* 0x0000d900ff037b82 */ /* 0x000e220000000800 */
[----:B------:R-:W1:Y:S07]  /*0030*/  S2R R15, SR_TID.X ;  /* 0x00000000000f7919 */ /* 0x000e6e0000002100 */
[----:B------:R-:W0:Y:S08]  /*0040*/  S2UR UR4, SR_CTAID.Y ;  /* 0x00000000000479c3 */ /* 0x000e300000002600 */
[----:B------:R-:W1:Y:S08]  /*0050*/  S2UR UR5, SR_CTAID.X ;  /* 0x00000000000579c3 */ /* 0x000e700000002500 */
[----:B------:R-:W1:Y:S08]  /*0060*/  LDC R14, c[0x0][0x360] ;  /* 0x0000d800ff0e7b82 */ /* 0x000e700000000800 */
[----:B------:R-:W2:Y:S01]  /*0070*/  LDC.64 R16, c[0x0][0x398] ;  /* 0x0000e600ff107b82 */ /* 0x000ea20000000a00 */
[----:B0-----:R-:W-:-:S02]  /*0080*/  IMAD R3, R3, UR4, R0 ;  /* 0x0000000403037c24 */ /* 0x001fc4000f8e0200 */
[----:B-1----:R-:W-:-:S05]  /*0090*/  IMAD R14, R14, UR5, R15 ;  /* 0x000000050e0e7c24 */ /* 0x002fca000f8e020f */
[----:B------:R-:W-:-:S04]  /*00a0*/  ISETP.GT.U32.AND P0, PT, R3, R14, PT ;  /* 0x0000000e0300720c */ /* 0x000fc80003f04070 */
[----:B------:R-:W-:-:S04]  /*00b0*/  ISETP.GT.U32.AND.EX P0, PT, RZ, RZ, PT, P0 ;  /* 0x000000ffff00720c */ /* 0x000fc80003f04100 */
[----:B------:R-:W-:-:S04]  /*00c0*/  SEL R5, R3, R14, P0 ;  /* 0x0000000e03057207 */ /* 0x000fc80000000000 */
[----:B--2---:R-:W-:-:S04]  /*00d0*/  ISETP.GE.U32.AND P0, PT, R5, R16, PT ;  /* 0x000000100500720c */ /* 0x004fc80003f06070 */
[----:B------:R-:W-:-:S13]  /*00e0*/  ISETP.GE.U32.AND.EX P0, PT, RZ, R17, PT, P0 ;  /* 0x00000011ff00720c */ /* 0x000fda0003f06100 */
[----:B------:R-:W-:Y:S05]  /*00f0*/  @P0 EXIT ;  /* 0x000000000000094d */ /* 0x000fea0003800000 */
[C---:B------:R-:W-:Y:S01]  /*0100*/  IADD3 R2, P0, PT, R16.reuse, -0x1, RZ ;  /* 0xffffffff10027810 */ /* 0x040fe20007f1e0ff */
[----:B------:R-:W-:Y:S01]  /*0110*/  IMAD.WIDE.U32 R12, R3, R16, RZ ;  /* 0x00000010030c7225 */ /* 0x000fe200078e00ff */
[----:B------:R-:W-:Y:S01]  /*0120*/  LOP3.LUT R0, R16, 0x7, RZ, 0xc0, !PT ;  /* 0x0000000710007812 */ /* 0x000fe200078ec0ff */
[----:B------:R-:W0:Y:S01]  /*0130*/  LDCU.64 UR4, c[0x0][0x358] ;  /* 0x00006b00ff0477ac */ /* 0x000e220008000a00 */
[----:B------:R-:W-:Y:S01]  /*0140*/  ISETP.GE.U32.AND P1, PT, R2, 0x7, PT ;  /* 0x000000070200780c */ /* 0x000fe20003f26070 */
[----:B------:R-:W-:Y:S01]  /*0150*/  IMAD.MOV.U32 R29, RZ, RZ, RZ ;  /* 0x000000ffff1d7224 */ /* 0x000fe200078e00ff */
[----:B------:R-:W-:Y:S01]  /*0160*/  IADD3.X R2, PT, PT, R17, -0x1, RZ, P0, !PT ;  /* 0xffffffff11027810 */ /* 0x000fe200007fe4ff */
[----:B------:R-:W-:Y:S01]  /*0170*/  IMAD.MOV.U32 R5, RZ, RZ, RZ ;  /* 0x000000ffff057224 */ /* 0x000fe200078e00ff */
[----:B------:R-:W-:Y:S01]  /*0180*/  ISETP.NE.U32.AND P0, PT, R0, RZ, PT ;  /* 0x000000ff0000720c */ /* 0x000fe20003f05070 */
[----:B------:R-:W-:Y:S01]  /*0190*/  IMAD R4, R3, R17, R13 ;  /* 0x0000001103047224 */ /* 0x000fe200078e020d */
[----:B------:R-:W-:Y:S01]  /*01a0*/  ISETP.GE.U32.AND.EX P1, PT, R2, RZ, PT, P1 ;  /* 0x000000ff0200720c */ /* 0x000fe20003f26110 */
[----:B------:R-:W-:Y:S01]  /*01b0*/  IMAD.MOV.U32 R2, RZ, RZ, RZ ;  /* 0x000000ffff027224 */ /* 0x000fe200078e00ff */
[----:B------:R-:W-:-:S11]  /*01c0*/  ISETP.NE.AND.EX P0, PT, RZ, RZ, PT, P0 ;  /* 0x000000ffff00720c */ /* 0x000fd60003f05300 */
[----:B0-----:R-:W-:Y:S05]  /*01d0*/  @!P1 BRA `(.L_x_0) ;  /* 0x00000004000c9947 */ /* 0x001fea0003800000 */
[----:B------:R-:W0:Y:S01]  /*01e0*/  LDCU.128 UR8, c[0x0][0x380] ;  /* 0x00007000ff0877ac */ /* 0x000e220008000c00 */
[----:B------:R-:W1:Y:S01]  /*01f0*/  LDC R5, c[0x0][0x39c] ;  /* 0x0000e700ff057b82 */ /* 0x000e620000000800 */
[C---:B------:R-:W-:Y:S01]  /*0200*/  LOP3.LUT R2, R16.reuse, 0xfffffff8, RZ, 0xc0, !PT ;  /* 0xfffffff810027812 */ /* 0x040fe200078ec0ff */
[----:B------:R-:W-:Y:S01]  /*0210*/  IMAD.SHL.U32 R7, R17, 0x4, RZ ;  /* 0x0000000411077824 */ /* 0x000fe200078e00ff */
[C---:B------:R-:W-:Y:S01]  /*0220*/  SHF.L.U64.HI R8, R16.reuse, 0x5, R17 ;  /* 0x0000000510087819 */ /* 0x040fe20000010211 */
[----:B------:R-:W-:-:S04]  /*0230*/  IMAD.WIDE.U32 R10, R16, 0x4, RZ ;  /* 0x00000004100a7825 */ /* 0x000fc800078e00ff */
[----:B------:R-:W-:Y:S02]  /*0240*/  IMAD.MOV.U32 R29, RZ, RZ, RZ ;  /* 0x000000ffff1d7224 */ /* 0x000fe400078e00ff */
[----:B------:R-:W-:Y:S02]  /*0250*/  IMAD.IADD R7, R11, 0x1, R7 ;  /* 0x000000010b077824 */ /* 0x000fe400078e0207 */
[----:B------:R-:W-:Y:S01]  /*0260*/  IMAD.MOV.U32 R28, RZ, RZ, R2 ;  /* 0x000000ffff1c7224 */ /* 0x000fe200078e0002 */
[----:B0-----:R-:W-:Y:S02]  /*0270*/  LEA R6, P1, R14, UR10, 0x2 ;  /* 0x0000000a0e067c11 */ /* 0x001fe4000f8210ff */
[----:B------:R-:W-:Y:S02]  /*0280*/  LEA R20, P2, R12, UR8, 0x2 ;  /* 0x000000080c147c11 */ /* 0x000fe4000f8410ff */
[----:B------:R-:W-:Y:S02]  /*0290*/  LEA.HI.X R3, R14, UR11, RZ, 0x2, P1 ;  /* 0x0000000b0e037c11 */ /* 0x000fe400088f14ff */
[----:B------:R-:W-:Y:S01]  /*02a0*/  LEA.HI.X R21, R12, UR9, R4, 0x2, P2 ;  /* 0x000000090c157c11 */ /* 0x000fe200090f1404 */
[----:B-1----:R-:W-:Y:S01]  /*02b0*/  IMAD.MOV.U32 R9, RZ, RZ, R5 ;  /* 0x000000ffff097224 */ /* 0x002fe200078e0005 */
[----:B------:R-:W-:-:S05]  /*02c0*/  IADD3 R20, P1, PT, R20, 0x10, RZ ;  /* 0x0000001014147810 */ /* 0x000fca0007f3e0ff */
[----:B------:R-:W-:-:S08]  /*02d0*/  IMAD.X R21, RZ, RZ, R21, P1 ;  /* 0x000000ffff157224 */ /* 0x000fd000008e0615 */
.L_x_1:
[----:B------:R-:W-:Y:S02]  /*02e0*/  IMAD.MOV.U32 R25, RZ, RZ, R3 ;  /* 0x000000ffff197224 */ /* 0x000fe400078e0003 */
[----:B------:R-:W-:Y:S02]  /*02f0*/  IMAD.MOV.U32 R24, RZ, RZ, R6 ;  /* 0x000000ffff187224 */ /* 0x000fe400078e0006 */
[----:B------:R-:W-:Y:S02]  /*0300*/  IMAD.MOV.U32 R18, RZ, RZ, R20 ;  /* 0x000000ffff127224 */ /* 0x000fe400078e0014 */
[----:B------:R-:W-:Y:S01]  /*0310*/  IMAD.MOV.U32 R19, RZ, RZ, R21 ;  /* 0x000000ffff137224 */ /* 0x000fe200078e0015 */
[----:B------:R-:W2:Y:S01]  /*0320*/  LDG.E R25, desc[UR4][R24.64] ;  /* 0x0000000418197981 */ /* 0x000ea2000c1e1900 */
[----:B------:R-:W-:-:S03]  /*0330*/  IADD3 R22, P1, PT, R6, R10, RZ ;  /* 0x0000000a06167210 */ /* 0x000fc60007f3e0ff */
[----:B------:R-:W3:Y:S04]  /*0340*/  LDG.E R27, desc[UR4][R18.64+-0xc] ;  /* 0xfffff404121b7981 */ /* 0x000ee8000c1e1900 */
[----:B------:R-:W2:Y:S01]  /*0350*/  LDG.E R24, desc[UR4][R18.64+-0x10] ;  /* 0xfffff00412187981 */ /* 0x000ea2000c1e1900 */
[----:B------:R-:W-:Y:S01]  /*0360*/  IMAD.X R23, R3, 0x1, R7, P1 ;  /* 0x0000000103177824 */ /* 0x000fe200008e0607 */
[----:B------:R-:W-:-:S04]  /*0370*/  IADD3 R20, P1, PT, R22, R10, RZ ;  /* 0x0000000a16147210 */ /* 0x000fc80007f3e0ff */
[----:B------:R-:W3:Y:S01]  /*0380*/  LDG.E R26, desc[UR4][R22.64] ;  /* 0x00000004161a7981 */ /* 0x000ee2000c1e1900 */
[----:B------:R-:W-:-:S05]  /*0390*/  IMAD.X R21, R23, 0x1, R7, P1 ;  /* 0x0000000117157824 */ /* 0x000fca00008e0607 */
[----:B------:R-:W4:Y:S04]  /*03a0*/  LDG.E R22, desc[UR4][R20.64] ;  /* 0x0000000414167981 */ /* 0x000f28000c1e1900 */
[----:B------:R-:W4:Y:S01]  /*03b0*/  LDG.E R23, desc[UR4][R18.64+-0x8] ;  /* 0xfffff80412177981 */ /* 0x000f22000c1e1900 */
[----:B--2---:R-:W-:Y:S01]  /*03c0*/  FFMA R29, R24, R25, R29 ;  /* 0x00000019181d7223 */ /* 0x004fe2000000001d */
[----:B------:R-:W-:-:S05]  /*03d0*/  IADD3 R24, P1, PT, R20, R10, RZ ;  /* 0x0000000a14187210 */ /* 0x000fca0007f3e0ff */
[----:B------:R-:W-:Y:S02]  /*03e0*/  IMAD.X R25, R21, 0x1, R7, P1 ;  /* 0x0000000115197824 */ /* 0x000fe400008e0607 */
[----:B---3--:R-:W-:Y:S01]  /*03f0*/  FFMA R29, R27, R26, R29 ;  /* 0x0000001a1b1d7223 */ /* 0x008fe2000000001d */
[----:B------:R-:W2:Y:S01]  /*0400*/  LDG.E R21, desc[UR4][R18.64+-0x4] ;  /* 0xfffffc0412157981 */ /* 0x000ea2000c1e1900 */
[----:B------:R-:W-:-:S03]  /*0410*/  IADD3 R26, P1, PT, R24, R10, RZ ;  /* 0x0000000a181a7210 */ /* 0x000fc60007f3e0ff */
[----:B------:R-:W2:Y:S02]  /*0420*/  LDG.E R20, desc[UR4][R24.64] ;  /* 0x0000000418147981 */ /* 0x000ea4000c1e1900 */
[----:B------:R-:W-:Y:S02]  /*0430*/  IMAD.X R27, R25, 0x1, R7, P1 ;  /* 0x00000001191b7824 */ /* 0x000fe400008e0607 */
[----:B----4-:R-:W-:-:S03]  /*0440*/  FFMA R22, R23, R22, R29 ;  /* 0x0000001617167223 */ /* 0x010fc6000000001d */
[----:B------:R-:W3:Y:S04]  /*0450*/  LDG.E R23, desc[UR4][R26.64] ;  /* 0x000000041a177981 */ /* 0x000ee8000c1e1900 */
[----:B------:R-:W3:Y:S01]  /*0460*/  LDG.E R29, desc[UR4][R18.64] ;  /* 0x00000004121d7981 */ /* 0x000ee2000c1e1900 */
[----:B--2---:R-:W-:Y:S01]  /*0470*/  FFMA R24, R21, R20, R22 ;  /* 0x0000001415187223 */ /* 0x004fe20000000016 */
[-C--:B------:R-:W-:Y:S02]  /*0480*/  IADD3 R20, P1, PT, R26, R10.reuse, RZ ;  /* 0x0000000a1a147210 */ /* 0x080fe40007f3e0ff */
[----:B------:R-:W2:Y:S03]  /*0490*/  LDG.E R26, desc[UR4][R18.64+0xc] ;  /* 0x00000c04121a7981 */ /* 0x000ea6000c1e1900 */
[----:B------:R-:W-:Y:S01]  /*04a0*/  IMAD.X R21, R27, 0x1, R7, P1 ;  /* 0x000000011b157824 */ /* 0x000fe200008e0607 */
[----:B------:R-:W-:Y:S01]  /*04b0*/  IADD3 R22, P1, PT, R20, R10, RZ ;  /* 0x0000000a14167210 */ /* 0x000fe20007f3e0ff */
[----:B------:R-:W4:Y:S01]  /*04c0*/  LDG.E R27, desc[UR4][R18.64+0x8] ;  /* 0x00000804121b7981 */ /* 0x000f22000c1e1900 */
[----:B---3--:R-:W-:-:S03]  /*04d0*/  FFMA R29, R29, R23, R24 ;  /* 0x000000171d1d7223 */ /* 0x008fc60000000018 */
[--C-:B------:R-:W-:Y:S01]  /*04e0*/  IMAD.X R23, R21, 0x1, R7.reuse, P1 ;  /* 0x0000000115177824 */ /* 0x100fe200008e0607 */
[----:B------:R-:W-:Y:S01]  /*04f0*/  IADD3 R24, P1, PT, R22, R10, RZ ;  /* 0x0000000a16187210 */ /* 0x000fe20007f3e0ff */
[----:B------:R-:W3:Y:S04]  /*0500*/  LDG.E R21, desc[UR4][R20.64] ;  /* 0x0000000414157981 */ /* 0x000ee8000c1e1900 */
[----:B------:R-:W-:Y:S01]  /*0510*/  IMAD.X R25, R23, 0x1, R7, P1 ;  /* 0x0000000117197824 */ /* 0x000fe200008e0607 */
[----:B------:R-:W4:Y:S04]  /*0520*/  LDG.E R22, desc[UR4][R22.64] ;  /* 0x0000000416167981 */ /* 0x000f28000c1e1900 */
[----:B------:R-:W2:Y:S04]  /*0530*/  LDG.E R24, desc[UR4][R24.64] ;  /* 0x0000000418187981 */ /* 0x000ea8000c1e1900 */
[----:B------:R-:W3:Y:S01]  /*0540*/  LDG.E R20, desc[UR4][R18.64+0x4] ;  /* 0x0000040412147981 */ /* 0x000ee2000c1e1900 */
[----:B------:R-:W-:-:S04]  /*0550*/  IADD3 R28, P1, PT, R28, -0x8, RZ ;  /* 0xfffffff81c1c7810 */ /* 0x000fc80007f3e0ff */
[----:B------:R-:W-:Y:S02]  /*0560*/  IADD3.X R9, PT, PT, R9, -0x1, RZ, P1, !PT ;  /* 0xffffffff09097810 */ /* 0x000fe40000ffe4ff */
[----:B------:R-:W-:-:S04]  /*0570*/  ISETP.NE.U32.AND P1, PT, R28, RZ, PT ;  /* 0x000000ff1c00720c */ /* 0x000fc80003f25070 */
[----:B------:R-:W-:Y:S02]  /*0580*/  ISETP.NE.AND.EX P1, PT, R9, RZ, PT, P1 ;  /* 0x000000ff0900720c */ /* 0x000fe40003f25310 */
[----:B------:R-:W-:-:S05]  /*0590*/  LEA R6, P2, R16, R6, 0x5 ;  /* 0x0000000610067211 */ /* 0x000fca00078428ff */
[----:B------:R-:W-:Y:S02]  /*05a0*/  IMAD.X R3, R3, 0x1, R8, P2 ;  /* 0x0000000103037824 */ /* 0x000fe400010e0608 */
[----:B---3--:R-:W-:Y:S01]  /*05b0*/  FFMA R29, R20, R21, R29 ;  /* 0x00000015141d7223 */ /* 0x008fe2000000001d */
[----:B------:R-:W-:-:S03]  /*05c0*/  IADD3 R20, P3, PT, R18, 0x20, RZ ;  /* 0x0000002012147810 */ /* 0x000fc60007f7e0ff */
[----:B----4-:R-:W-:Y:S01]  /*05d0*/  FFMA R29, R27, R22, R29 ;  /* 0x000000161b1d7223 */ /* 0x010fe2000000001d */
[----:B------:R-:W-:-:S03]  /*05e0*/  IADD3.X R21, PT, PT, RZ, R19, RZ, P3, !PT ;  /* 0x00000013ff157210 */ /* 0x000fc60001ffe4ff */
[----:B--2---:R-:W-:Y:S01]  /*05f0*/  FFMA R29, R26, R24, R29 ;  /* 0x000000181a1d7223 */ /* 0x004fe2000000001d */
[----:B------:R-:W-:Y:S06]  /*0600*/  @P1 BRA `(.L_x_1) ;  /* 0xfffffffc00341947 */ /* 0x000fec000383ffff */
.L_x_0:
[----:B------:R-:W-:Y:S05]  /*0610*/  @!P0 BRA `(.L_x_2) ;  /* 0x00000004005c8947 */ /* 0x000fea0003800000 */
[----:B------:R-:W-:Y:S02]  /*0620*/  ISETP.GE.U32.AND P1, PT, R0, 0x4, PT ;  /* 0x000000040000780c */ /* 0x000fe40003f26070 */
[----:B------:R-:W-:Y:S02]  /*0630*/  LOP3.LUT R23, R16, 0x3, RZ, 0xc0, !PT ;  /* 0x0000000310177812 */ /* 0x000fe400078ec0ff */
[----:B------:R-:W-:Y:S02]  /*0640*/  ISETP.GE.U32.AND.EX P1, PT, RZ, RZ, PT, P1 ;  /* 0x000000ffff00720c */ /* 0x000fe40003f26110 */
[----:B------:R-:W-:-:S04]  /*0650*/  ISETP.NE.U32.AND P0, PT, R23, RZ, PT ;  /* 0x000000ff1700720c */ /* 0x000fc80003f05070 */
[----:B------:R-:W-:-:S07]  /*0660*/  ISETP.NE.AND.EX P0, PT, RZ, RZ, PT, P0 ;  /* 0x000000ffff00720c */ /* 0x000fce0003f05300 */
[----:B------:R-:W-:Y:S06]  /*0670*/  @!P1 BRA `(.L_x_3) ;  /* 0x0000000000889947 */ /* 0x000fec0003800000 */
[----:B------:R-:W0:Y:S01]  /*0680*/  LDCU.128 UR8, c[0x0][0x380] ;  /* 0x00007000ff0877ac */ /* 0x000e220008000c00 */
[----:B------:R-:W-:Y:S01]  /*0690*/  IMAD R0, R5, R16, RZ ;  /* 0x0000001005007224 */ /* 0x000fe200078e02ff */
[----:B------:R-:W-:Y:S01]  /*06a0*/  SHF.L.U64.HI R25, R16, 0x2, R17 ;  /* 0x0000000210197819 */ /* 0x000fe20000010211 */
[----:B------:R-:W-:Y:S02]  /*06b0*/  IMAD.MOV.U32 R15, RZ, RZ, RZ ;  /* 0x000000ffff0f7224 */ /* 0x000fe400078e00ff */
[C---:B------:R-:W-:Y:S01]  /*06c0*/  IMAD R3, R2.reuse, R17, R0 ;  /* 0x0000001102037224 */ /* 0x040fe200078e0200 */
[C---:B------:R-:W-:Y:S01]  /*06d0*/  IADD3 R0, P1, PT, R2.reuse, R12, RZ ;  /* 0x0000000c02007210 */ /* 0x040fe20007f3e0ff */
[----:B------:R-:W-:-:S04]  /*06e0*/  IMAD.WIDE.U32 R8, R2, R16, R14 ;  /* 0x0000001002087225 */ /* 0x000fc800078e000e */
[----:B------:R-:W-:Y:S02]  /*06f0*/  IMAD.IADD R3, R9, 0x1, R3 ;  /* 0x0000000109037824 */ /* 0x000fe400078e0203 */
[----:B------:R-:W-:Y:S02]  /*0700*/  IMAD.SHL.U32 R9, R16, 0x4, RZ ;  /* 0x0000000410097824 */ /* 0x000fe400078e00ff */
[----:B------:R-:W-:Y:S01]  /*0710*/  IMAD.X R7, R5, 0x1, R4, P1 ;  /* 0x0000000105077824 */ /* 0x000fe200008e0604 */
[----:B0-----:R-:W-:Y:S02]  /*0720*/  LEA R20, P3, R8, UR10, 0x2 ;  /* 0x0000000a08147c11 */ /* 0x001fe4000f8610ff */
[----:B------:R-:W-:Y:S02]  /*0730*/  LEA R6, P2, R0, UR8, 0x2 ;  /* 0x0000000800067c11 */ /* 0x000fe4000f8410ff */
[----:B------:R-:W-:Y:S02]  /*0740*/  LEA.HI.X R21, R8, UR11, R3, 0x2, P3 ;  /* 0x0000000b08157c11 */ /* 0x000fe400098f1403 */
[----:B------:R-:W-:-:S02]  /*0750*/  IADD3 R18, P1, PT, R9, R20, RZ ;  /* 0x0000001409127210 */ /* 0x000fc40007f3e0ff */
[----:B------:R-:W-:Y:S02]  /*0760*/  LEA.HI.X R7, R0, UR9, R7, 0x2, P2 ;  /* 0x0000000900077c11 */ /* 0x000fe400090f1407 */
[-C--:B------:R-:W-:Y:S01]  /*0770*/  IADD3 R10, P2, PT, R18, R9.reuse, RZ ;  /* 0x00000009120a7210 */ /* 0x080fe20007f5e0ff */
[----:B------:R-:W-:Y:S01]  /*0780*/  IMAD.X R19, R25, 0x1, R21, P1 ;  /* 0x0000000119137824 */ /* 0x000fe200008e0615 */
[----:B------:R-:W2:Y:S02]  /*0790*/  LDG.E R0, desc[UR4][R20.64] ;  /* 0x0000000414007981 */ /* 0x000ea4000c1e1900 */
[----:B------:R-:W-:Y:S02]  /*07a0*/  IADD3 R8, P1, PT, R10, R9, RZ ;  /* 0x000000090a087210 */ /* 0x000fe40007f3e0ff */
[----:B------:R-:W2:Y:S01]  /*07b0*/  LDG.E R22, desc[UR4][R6.64] ;  /* 0x0000000406167981 */ /* 0x000ea2000c1e1900 */
[----:B------:R-:W-:-:S03]  /*07c0*/  IMAD.X R11, R19, 0x1, R25, P2 ;  /* 0x00000001130b7824 */ /* 0x000fc600010e0619 */
[----:B------:R-:W3:Y:S01]  /*07d0*/  LDG.E R18, desc[UR4][R18.64] ;  /* 0x0000000412127981 */ /* 0x000ee2000c1e1900 */
[----:B------:R-:W-:-:S03]  /*07e0*/  IMAD.X R9, R11, 0x1, R25, P1 ;  /* 0x000000010b097824 */ /* 0x000fc600008e0619 */
[----:B------:R-:W3:Y:S04]  /*07f0*/  LDG.E R3, desc[UR4][R6.64+0x4] ;  /* 0x0000040406037981 */ /* 0x000ee8000c1e1900 */
[----:B------:R-:W4:Y:S04]  /*0800*/  LDG.E R10, desc[UR4][R10.64] ;  /* 0x000000040a0a7981 */ /* 0x000f28000c1e1900 */
[----:B------:R-:W4:Y:S04]  /*0810*/  LDG.E R25, desc[UR4][R6.64+0x8] ;  /* 0x0000080406197981 */ /* 0x000f28000c1e1900 */
[----:B------:R-:W5:Y:S04]  /*0820*/  LDG.E R21, desc[UR4][R6.64+0xc] ;  /* 0x00000c0406157981 */ /* 0x000f68000c1e1900 */
[----:B------:R-:W5:Y:S01]  /*0830*/  LDG.E R8, desc[UR4][R8.64] ;  /* 0x0000000408087981 */ /* 0x000f62000c1e1900 */
[----:B------:R-:W-:-:S05]  /*0840*/  IADD3 R2, P1, PT, R2, 0x4, RZ ;  /* 0x0000000402027810 */ /* 0x000fca0007f3e0ff */
[----:B------:R-:W-:Y:S02]  /*0850*/  IMAD.X R5, RZ, RZ, R5, P1 ;  /* 0x000000ffff057224 */ /* 0x000fe400008e0605 */
[----:B--2---:R-:W-:-:S04]  /*0860*/  FFMA R0, R22, R0, R29 ;  /* 0x0000000016007223 */ /* 0x004fc8000000001d */
[----:B---3--:R-:W-:-:S04]  /*0870*/  FFMA R0, R3, R18, R0 ;  /* 0x0000001203007223 */ /* 0x008fc80000000000 */
[----:B----4-:R-:W-:-:S04]  /*0880*/  FFMA R0, R25, R10, R0 ;  /* 0x0000000a19007223 */ /* 0x010fc80000000000 */
[----:B-----5:R-:W-:-:S07]  /*0890*/  FFMA R29, R21, R8, R0 ;  /* 0x00000008151d7223 */ /* 0x020fce0000000000 */
.L_x_3:
[----:B------:R-:W-:Y:S05]  /*08a0*/  @!P0 BRA `(.L_x_2) ;  /* 0x0000000000b88947 */ /* 0x000fea0003800000 */
[----:B------:R-:W-:Y:S02]  /*08b0*/  ISETP.NE.U32.AND P1, PT, R23, 0x1, PT ;  /* 0x000000011700780c */ /* 0x000fe40003f25070 */
[----:B------:R-:W-:Y:S02]  /*08c0*/  LOP3.LUT R0, R16, 0x1, RZ, 0xc0, !PT ;  /* 0x0000000110007812 */ /* 0x000fe400078ec0ff */
[----:B------:R-:W-:Y:S02]  /*08d0*/  ISETP.NE.AND.EX P1, PT, RZ, RZ, PT, P1 ;  /* 0x000000ffff00720c */ /* 0x000fe40003f25310 */
[----:B------:R-:W-:-:S04]  /*08e0*/  ISETP.NE.U32.AND P0, PT, R0, 0x1, PT ;  /* 0x000000010000780c */ /* 0x000fc80003f05070 */
[----:B------:R-:W-:-:S07]  /*08f0*/  ISETP.NE.U32.AND.EX P0, PT, RZ, RZ, PT, P0 ;  /* 0x000000ffff00720c */ /* 0x000fce0003f05100 */
[----:B------:R-:W-:Y:S06]  /*0900*/  @!P1 BRA `(.L_x_4) ;  /* 0x00000000005c9947 */ /* 0x000fec0003800000 */
[----:B------:R-:W0:Y:S01]  /*0910*/  LDCU.128 UR8, c[0x0][0x380] ;  /* 0x00007000ff0877ac */ /* 0x000e220008000c00 */
[----:B------:R-:W-:Y:S02]  /*0920*/  HFMA2 R11, -RZ, RZ, 0, 0 ;  /* 0x00000000ff0b7431 */ /* 0x000fe400000001ff */
[C---:B------:R-:W-:Y:S01]  /*0930*/  IMAD R3, R5.reuse, R16, RZ ;  /* 0x0000001005037224 */ /* 0x040fe200078e02ff */
[C---:B------:R-:W-:Y:S01]  /*0940*/  IADD3 R0, P1, PT, R2.reuse, R12, RZ ;  /* 0x0000000c02007210 */ /* 0x040fe20007f3e0ff */
[----:B------:R-:W-:Y:S02]  /*0950*/  IMAD.MOV.U32 R10, RZ, RZ, R14 ;  /* 0x000000ffff0a7224 */ /* 0x000fe400078e000e */
[C---:B------:R-:W-:Y:S02]  /*0960*/  IMAD R7, R2.reuse, R17, R3 ;  /* 0x0000001102077224 */ /* 0x040fe400078e0203 */
[----:B------:R-:W-:Y:S02]  /*0970*/  IMAD.X R3, R5, 0x1, R4, P1 ;  /* 0x0000000105037824 */ /* 0x000fe400008e0604 */
[----:B------:R-:W-:-:S04]  /*0980*/  IMAD.WIDE.U32 R10, R2, R16, R10 ;  /* 0x00000010020a7225 */ /* 0x000fc800078e000a */
[----:B------:R-:W-:Y:S01]  /*0990*/  IMAD.IADD R9, R11, 0x1, R7 ;  /* 0x000000010b097824 */ /* 0x000fe200078e0207 */
[----:B0-----:R-:W-:Y:S02]  /*09a0*/  LEA R8, P1, R10, UR10, 0x2 ;  /* 0x0000000a0a087c11 */ /* 0x001fe4000f8210ff */
[----:B------:R-:W-:Y:S02]  /*09b0*/  LEA R6, P2, R0, UR8, 0x2 ;  /* 0x0000000800067c11 */ /* 0x000fe4000f8410ff */
[----:B------:R-:W-:Y:S02]  /*09c0*/  LEA.HI.X R9, R10, UR11, R9, 0x2, P1 ;  /* 0x0000000b0a097c11 */ /* 0x000fe400088f1409 */
[----:B------:R-:W-:Y:S02]  /*09d0*/  LEA.HI.X R7, R0, UR9, R3, 0x2, P2 ;  /* 0x0000000900077c11 */ /* 0x000fe400090f1403 */
[C---:B------:R-:W-:Y:S02]  /*09e0*/  LEA R10, P1, R16.reuse, R8, 0x2 ;  /* 0x00000008100a7211 */ /* 0x040fe400078210ff */
[----:B------:R-:W2:Y:S02]  /*09f0*/  LDG.E R8, desc[UR4][R8.64] ;  /* 0x0000000408087981 */ /* 0x000ea4000c1e1900 */
[----:B------:R-:W-:-:S02]  /*0a00*/  LEA.HI.X R11, R16, R9, R17, 0x2, P1 ;  /* 0x00000009100b7211 */ /* 0x000fc400008f1411 */
[----:B------:R-:W2:Y:S04]  /*0a10*/  LDG.E R0, desc[UR4][R6.64] ;  /* 0x0000000406007981 */ /* 0x000ea8000c1e1900 */
[----:B------:R-:W3:Y:S04]  /*0a20*/  LDG.E R18, desc[UR4][R6.64+0x4] ;  /* 0x0000040406127981 */ /* 0x000ee8000c1e1900 */
[----:B------:R-:W3:Y:S01]  /*0a30*/  LDG.E R10, desc[UR4][R10.64] ;  /* 0x000000040a0a7981 */ /* 0x000ee2000c1e1900 */
[----:B------:R-:W-:-:S05]  /*0a40*/  IADD3 R2, P1, PT, R2, 0x2, RZ ;  /* 0x0000000202027810 */ /* 0x000fca0007f3e0ff */
[----:B------:R-:W-:Y:S02]  /*0a50*/  IMAD.X R5, RZ, RZ, R5, P1 ;  /* 0x000000ffff057224 */ /* 0x000fe400008e0605 */
[----:B--2---:R-:W-:-:S04]  /*0a60*/  FFMA R29, R0, R8, R29 ;  /* 0x00000008001d7223 */ /* 0x004fc8000000001d */
[----:B---3--:R-:W-:-:S07]  /*0a70*/  FFMA R29, R18, R10, R29 ;  /* 0x0000000a121d7223 */ /* 0x008fce000000001d */
.L_x_4:
[----:B------:R-:W-:Y:S05]  /*0a80*/  @P0 BRA `(.L_x_2) ;  /* 0x0000000000400947 */ /* 0x000fea0003800000 */
[----:B------:R-:W0:Y:S01]  /*0a90*/  LDCU.128 UR8, c[0x0][0x380] ;  /* 0x00007000ff0877ac */ /* 0x000e220008000c00 */
[----:B------:R-:W-:Y:S01]  /*0aa0*/  IMAD R3, R5, R16, RZ ;  /* 0x0000001005037224 */ /* 0x000fe200078e02ff */
[C---:B------:R-:W-:Y:S01]  /*0ab0*/  IADD3 R0, P0, PT, R2.reuse, R12, RZ ;  /* 0x0000000c02007210 */ /* 0x040fe20007f1e0ff */
[----:B------:R-:W-:Y:S02]  /*0ac0*/  IMAD.MOV.U32 R6, RZ, RZ, R14 ;  /* 0x000000ffff067224 */ /* 0x000fe400078e000e */
[----:B------:R-:W-:Y:S02]  /*0ad0*/  IMAD.MOV.U32 R7, RZ, RZ, RZ ;  /* 0x000000ffff077224 */ /* 0x000fe400078e00ff */
[C---:B------:R-:W-:Y:S02]  /*0ae0*/  IMAD R17, R2.reuse, R17, R3 ;  /* 0x0000001102117224 */ /* 0x040fe400078e0203 */
[----:B------:R-:W-:-:S04]  /*0af0*/  IMAD.WIDE.U32 R6, R2, R16, R6 ;  /* 0x0000001002067225 */ /* 0x000fc800078e0006 */
[----:B------:R-:W-:Y:S02]  /*0b00*/  IMAD.X R3, R5, 0x1, R4, P0 ;  /* 0x0000000105037824 */ /* 0x000fe400000e0604 */
[----:B------:R-:W-:Y:S01]  /*0b10*/  IMAD.IADD R5, R7, 0x1, R17 ;  /* 0x0000000107057824 */ /* 0x000fe200078e0211 */
[----:B0-----:R-:W-:Y:S02]  /*0b20*/  LEA R2, P1, R0, UR8, 0x2 ;  /* 0x0000000800027c11 */ /* 0x001fe4000f8210ff */
[----:B------:R-:W-:Y:S02]  /*0b30*/  LEA R8, P0, R6, UR10, 0x2 ;  /* 0x0000000a06087c11 */ /* 0x000fe4000f8010ff */
[----:B------:R-:W-:Y:S02]  /*0b40*/  LEA.HI.X R3, R0, UR9, R3, 0x2, P1 ;  /* 0x0000000900037c11 */ /* 0x000fe400088f1403 */
[----:B------:R-:W-:-:S03]  /*0b50*/  LEA.HI.X R9, R6, UR11, R5, 0x2, P0 ;  /* 0x0000000b06097c11 */ /* 0x000fc600080f1405 */
[----:B------:R-:W2:Y:S04]  /*0b60*/  LDG.E R2, desc[UR4][R2.64] ;  /* 0x0000000402027981 */ /* 0x000ea8000c1e1900 */
[----:B------:R-:W2:Y:S02]  /*0b70*/  LDG.E R8, desc[UR4][R8.64] ;  /* 0x0000000408087981 */ /* 0x000ea4000c1e1900 */
[----:B--2---:R-:W-:-:S07]  /*0b80*/  FFMA R29, R2, R8, R29 ;  /* 0x00000008021d7223 */ /* 0x004fce000000001d */
.L_x_2:
[----:B------:R-:W0:Y:S01]  /*0b90*/  LDCU.64 UR6, c[0x0][0x390] ;  /* 0x00007200ff0677ac */ /* 0x000e220008000a00 */
[----:B------:R-:W-:-:S05]  /*0ba0*/  IADD3 R12, P0, PT, R14, R12, RZ ;  /* 0x0000000c0e0c7210 */ /* 0x000fca0007f1e0ff */
[----:B------:R-:W-:Y:S01]  /*0bb0*/  IMAD.X R3, RZ, RZ, R4, P0 ;  /* 0x000000ffff037224 */ /* 0x000fe200000e0604 */
[----:B0-----:R-:W-:-:S04]  /*0bc0*/  LEA R2, P0, R12, UR6, 0x2 ;  /* 0x000000060c027c11 */ /* 0x001fc8000f8010ff */
[----:B------:R-:W-:-:S05]  /*0bd0*/  LEA.HI.X R3, R12, UR7, R3, 0x2, P0 ;  /* 0x000000070c037c11 */ /* 0x000fca00080f1403 */
[----:B------:R-:W-:Y:S01]  /*0be0*/  STG.E desc[UR4][R2.64], R29 ;  /* 0x0000001d02007986 */ /* 0x000fe2000c101904 */
[----:B------:R-:W-:Y:S05]  /*0bf0*/  EXIT ;  /* 0x000000000000794d */ /* 0x000fea0003800000 */
.L_x_5:
[----:B------:R-:W-:-:S00]  /*0c00*/  BRA `(.L_x_5) ;  /* 0xfffffffc00fc7947 */ /* 0x000fc0000383ffff */
[----:B------:R-:W-:-:S00]  /*0c10*/  NOP ;  /* 0x0000000000007918 */ /* 0x000fc00000000000 */
        /* <DEDUP_REMOVED lines=14> */
.L_x_6:


//--------------------- .nv.shared.reserved.0     --------------------------
	.section	.nv.shared.reserved.0,"aw",@nobits
	.weak		__nv_reservedSMEM_offset_0_alias
	.size		__nv_reservedSMEM_offset_0_alias, 0, 64
	.other		__nv_reservedSMEM_offset_0_alias,@"STO_CUDA_RESERVED_SHARED STV_DEFAULT"
__nv_reservedSMEM_offset_0_alias:
	.zero		0
	.zero		64


//--------------------- .nv.constant0._Z8myKernelPKfS0_Pfm --------------------------
	.section	.nv.constant0._Z8myKernelPKfS0_Pfm,"a",@progbits
	.sectionflags	@""
	.align	4
.nv.constant0._Z8myKernelPKfS0_Pfm:
	.zero		928


//--------------------- SYMBOLS --------------------------

	.type		.nv.reservedSmem.offset0,@object
	.size		.nv.reservedSmem.offset0,0x4
